//
// Generated by NVIDIA NVVM Compiler
//
// Compiler Build ID: CL-36424714
// Cuda compilation tools, release 13.0, V13.0.88
// Based on NVVM 20.0.0
//

.version 9.0
.target sm_100
.address_size 64

	// .globl	_Z14printMatrixGPUPii
.extern .func  (.param .b32 func_retval0) vprintf
(
	.param .b64 vprintf_param_0,
	.param .b64 vprintf_param_1
)
;
.global .align 1 .b8 $str[15] = {32, 32, 32, 77, 97, 116, 114, 105, 120, 32, 37, 105, 58, 10};
.global .align 1 .b8 $str$1[2] = {9};
.global .align 1 .b8 $str$2[4] = {37, 105, 32};
.global .align 1 .b8 $str$3[2] = {10};

.visible .entry _Z14printMatrixGPUPii(
	.param .u64 .ptr .align 1 _Z14printMatrixGPUPii_param_0,
	.param .u32 _Z14printMatrixGPUPii_param_1
)
{
	.local .align 8 .b8 	__local_depot0[8];
	.reg .b64 	%SP;
	.reg .b64 	%SPL;
	.reg .pred 	%p<30>;
	.reg .b32 	%r<84>;
	.reg .b64 	%rd<59>;

	mov.u64 	%SPL, __local_depot0;
	cvta.local.u64 	%SP, %SPL;
	ld.param.u64 	%rd3, [_Z14printMatrixGPUPii_param_0];
	ld.param.u32 	%r18, [_Z14printMatrixGPUPii_param_1];
	cvta.to.global.u64 	%rd4, %rd3;
	add.u64 	%rd5, %SP, 0;
	add.u64 	%rd1, %SPL, 0;
	mov.u32 	%r1, %ctaid.x;
	mov.u32 	%r2, %ntid.x;
	mov.u32 	%r3, %tid.y;
	mov.u32 	%r20, %tid.x;
	mad.lo.s32 	%r21, %r2, %r1, %r3;
	mad.lo.s32 	%r4, %r21, %r2, %r20;
	mov.u32 	%r5, %nctaid.x;
	neg.s32 	%r6, %r1;
	add.s32 	%r7, %r1, %r20;
	neg.s32 	%r8, %r3;
	mul.wide.s32 	%rd6, %r4, 4;
	add.s64 	%rd2, %rd4, %rd6;
	and.b32  	%r9, %r2, 3;
	and.b32  	%r10, %r2, 2044;
	mov.b32 	%r80, 0;
	mov.u64 	%rd7, $str;
	mov.u64 	%rd38, $str$1;
	mov.u64 	%rd40, $str$2;
	mov.u64 	%rd43, $str$3;
$L__BB0_1:
	setp.ne.s32 	%p1, %r4, %r6;
	@%p1 bra 	$L__BB0_3;
	st.local.u32 	[%rd1], %r18;
	cvta.global.u64 	%rd8, %rd7;
	{ // callseq 0, 0
	.param .b64 param0;
	st.param.b64 	[param0], %rd8;
	.param .b64 param1;
	st.param.b64 	[param1], %rd5;
	.param .b32 retval0;
	call.uni (retval0), 
	vprintf, 
	(
	param0, 
	param1
	);
	ld.param.b32 	%r22, [retval0];
	} // callseq 0
$L__BB0_3:
	bar.sync 	0;
	setp.ne.s32 	%p2, %r1, %r80;
	@%p2 bra 	$L__BB0_52;
	setp.lt.u32 	%p3, %r2, 4;
	mov.b32 	%r83, 0;
	@%p3 bra 	$L__BB0_31;
	mov.b32 	%r82, 0;
	mov.u32 	%r81, %r8;
$L__BB0_6:
	setp.ne.s32 	%p4, %r7, %r8;
	@%p4 bra 	$L__BB0_8;
	cvta.global.u64 	%rd11, %rd38;
	{ // callseq 1, 0
	.param .b64 param0;
	st.param.b64 	[param0], %rd11;
	.param .b64 param1;
	st.param.b64 	[param1], 0;
	.param .b32 retval0;
	call.uni (retval0), 
	vprintf, 
	(
	param0, 
	param1
	);
	ld.param.b32 	%r26, [retval0];
	} // callseq 1
$L__BB0_8:
	setp.ne.s32 	%p5, %r81, 0;
	@%p5 bra 	$L__BB0_10;
	ld.global.u32 	%r28, [%rd2];
	st.local.u32 	[%rd1], %r28;
	cvta.global.u64 	%rd13, %rd40;
	add.u64 	%rd14, %SP, 0;
	{ // callseq 2, 0
	.param .b64 param0;
	st.param.b64 	[param0], %rd13;
	.param .b64 param1;
	st.param.b64 	[param1], %rd14;
	.param .b32 retval0;
	call.uni (retval0), 
	vprintf, 
	(
	param0, 
	param1
	);
	ld.param.b32 	%r29, [retval0];
	} // callseq 2
$L__BB0_10:
	@%p4 bra 	$L__BB0_12;
	cvta.global.u64 	%rd16, %rd43;
	{ // callseq 3, 0
	.param .b64 param0;
	st.param.b64 	[param0], %rd16;
	.param .b64 param1;
	st.param.b64 	[param1], 0;
	.param .b32 retval0;
	call.uni (retval0), 
	vprintf, 
	(
	param0, 
	param1
	);
	ld.param.b32 	%r31, [retval0];
	} // callseq 3
$L__BB0_12:
	@%p4 bra 	$L__BB0_14;
	cvta.global.u64 	%rd18, %rd38;
	{ // callseq 4, 0
	.param .b64 param0;
	st.param.b64 	[param0], %rd18;
	.param .b64 param1;
	st.param.b64 	[param1], 0;
	.param .b32 retval0;
	call.uni (retval0), 
	vprintf, 
	(
	param0, 
	param1
	);
	ld.param.b32 	%r33, [retval0];
	} // callseq 4
$L__BB0_14:
	add.s32 	%r35, %r82, 1;
	setp.ne.s32 	%p8, %r3, %r35;
	@%p8 bra 	$L__BB0_16;
	ld.global.u32 	%r36, [%rd2];
	st.local.u32 	[%rd1], %r36;
	cvta.global.u64 	%rd20, %rd40;
	add.u64 	%rd21, %SP, 0;
	{ // callseq 5, 0
	.param .b64 param0;
	st.param.b64 	[param0], %rd20;
	.param .b64 param1;
	st.param.b64 	[param1], %rd21;
	.param .b32 retval0;
	call.uni (retval0), 
	vprintf, 
	(
	param0, 
	param1
	);
	ld.param.b32 	%r37, [retval0];
	} // callseq 5
$L__BB0_16:
	@%p4 bra 	$L__BB0_18;
	cvta.global.u64 	%rd23, %rd43;
	{ // callseq 6, 0
	.param .b64 param0;
	st.param.b64 	[param0], %rd23;
	.param .b64 param1;
	st.param.b64 	[param1], 0;
	.param .b32 retval0;
	call.uni (retval0), 
	vprintf, 
	(
	param0, 
	param1
	);
	ld.param.b32 	%r39, [retval0];
	} // callseq 6
$L__BB0_18:
	@%p4 bra 	$L__BB0_20;
	cvta.global.u64 	%rd25, %rd38;
	{ // callseq 7, 0
	.param .b64 param0;
	st.param.b64 	[param0], %rd25;
	.param .b64 param1;
	st.param.b64 	[param1], 0;
	.param .b32 retval0;
	call.uni (retval0), 
	vprintf, 
	(
	param0, 
	param1
	);
	ld.param.b32 	%r41, [retval0];
	} // callseq 7
$L__BB0_20:
	add.s32 	%r43, %r82, 2;
	setp.ne.s32 	%p11, %r3, %r43;
	@%p11 bra 	$L__BB0_22;
	ld.global.u32 	%r44, [%rd2];
	st.local.u32 	[%rd1], %r44;
	cvta.global.u64 	%rd27, %rd40;
	add.u64 	%rd28, %SP, 0;
	{ // callseq 8, 0
	.param .b64 param0;
	st.param.b64 	[param0], %rd27;
	.param .b64 param1;
	st.param.b64 	[param1], %rd28;
	.param .b32 retval0;
	call.uni (retval0), 
	vprintf, 
	(
	param0, 
	param1
	);
	ld.param.b32 	%r45, [retval0];
	} // callseq 8
$L__BB0_22:
	@%p4 bra 	$L__BB0_24;
	cvta.global.u64 	%rd30, %rd43;
	{ // callseq 9, 0
	.param .b64 param0;
	st.param.b64 	[param0], %rd30;
	.param .b64 param1;
	st.param.b64 	[param1], 0;
	.param .b32 retval0;
	call.uni (retval0), 
	vprintf, 
	(
	param0, 
	param1
	);
	ld.param.b32 	%r47, [retval0];
	} // callseq 9
$L__BB0_24:
	@%p4 bra 	$L__BB0_26;
	cvta.global.u64 	%rd32, %rd38;
	{ // callseq 10, 0
	.param .b64 param0;
	st.param.b64 	[param0], %rd32;
	.param .b64 param1;
	st.param.b64 	[param1], 0;
	.param .b32 retval0;
	call.uni (retval0), 
	vprintf, 
	(
	param0, 
	param1
	);
	ld.param.b32 	%r49, [retval0];
	} // callseq 10
$L__BB0_26:
	add.s32 	%r51, %r82, 3;
	setp.ne.s32 	%p14, %r3, %r51;
	@%p14 bra 	$L__BB0_28;
	ld.global.u32 	%r52, [%rd2];
	st.local.u32 	[%rd1], %r52;
	cvta.global.u64 	%rd34, %rd40;
	add.u64 	%rd35, %SP, 0;
	{ // callseq 11, 0
	.param .b64 param0;
	st.param.b64 	[param0], %rd34;
	.param .b64 param1;
	st.param.b64 	[param1], %rd35;
	.param .b32 retval0;
	call.uni (retval0), 
	vprintf, 
	(
	param0, 
	param1
	);
	ld.param.b32 	%r53, [retval0];
	} // callseq 11
$L__BB0_28:
	@%p4 bra 	$L__BB0_30;
	cvta.global.u64 	%rd37, %rd43;
	{ // callseq 12, 0
	.param .b64 param0;
	st.param.b64 	[param0], %rd37;
	.param .b64 param1;
	st.param.b64 	[param1], 0;
	.param .b32 retval0;
	call.uni (retval0), 
	vprintf, 
	(
	param0, 
	param1
	);
	ld.param.b32 	%r55, [retval0];
	} // callseq 12
$L__BB0_30:
	add.s32 	%r82, %r82, 4;
	add.s32 	%r81, %r81, 4;
	setp.ne.s32 	%p16, %r82, %r10;
	mov.u32 	%r83, %r10;
	@%p16 bra 	$L__BB0_6;
$L__BB0_31:
	setp.eq.s32 	%p17, %r9, 0;
	@%p17 bra 	$L__BB0_52;
	setp.ne.s32 	%p18, %r7, %r8;
	@%p18 bra 	$L__BB0_34;
	cvta.global.u64 	%rd39, %rd38;
	{ // callseq 13, 0
	.param .b64 param0;
	st.param.b64 	[param0], %rd39;
	.param .b64 param1;
	st.param.b64 	[param1], 0;
	.param .b32 retval0;
	call.uni (retval0), 
	vprintf, 
	(
	param0, 
	param1
	);
	ld.param.b32 	%r57, [retval0];
	} // callseq 13
$L__BB0_34:
	setp.ne.s32 	%p19, %r3, %r83;
	@%p19 bra 	$L__BB0_36;
	ld.global.u32 	%r59, [%rd2];
	st.local.u32 	[%rd1], %r59;
	cvta.global.u64 	%rd41, %rd40;
	{ // callseq 14, 0
	.param .b64 param0;
	st.param.b64 	[param0], %rd41;
	.param .b64 param1;
	st.param.b64 	[param1], %rd5;
	.param .b32 retval0;
	call.uni (retval0), 
	vprintf, 
	(
	param0, 
	param1
	);
	ld.param.b32 	%r60, [retval0];
	} // callseq 14
$L__BB0_36:
	@%p18 bra 	$L__BB0_38;
	cvta.global.u64 	%rd44, %rd43;
	{ // callseq 15, 0
	.param .b64 param0;
	st.param.b64 	[param0], %rd44;
	.param .b64 param1;
	st.param.b64 	[param1], 0;
	.param .b32 retval0;
	call.uni (retval0), 
	vprintf, 
	(
	param0, 
	param1
	);
	ld.param.b32 	%r62, [retval0];
	} // callseq 15
$L__BB0_38:
	setp.eq.s32 	%p21, %r9, 1;
	@%p21 bra 	$L__BB0_52;
	@%p18 bra 	$L__BB0_41;
	cvta.global.u64 	%rd46, %rd38;
	{ // callseq 16, 0
	.param .b64 param0;
	st.param.b64 	[param0], %rd46;
	.param .b64 param1;
	st.param.b64 	[param1], 0;
	.param .b32 retval0;
	call.uni (retval0), 
	vprintf, 
	(
	param0, 
	param1
	);
	ld.param.b32 	%r64, [retval0];
	} // callseq 16
$L__BB0_41:
	add.s32 	%r66, %r83, 1;
	setp.ne.s32 	%p23, %r3, %r66;
	@%p23 bra 	$L__BB0_43;
	ld.global.u32 	%r67, [%rd2];
	st.local.u32 	[%rd1], %r67;
	cvta.global.u64 	%rd48, %rd40;
	add.u64 	%rd49, %SP, 0;
	{ // callseq 17, 0
	.param .b64 param0;
	st.param.b64 	[param0], %rd48;
	.param .b64 param1;
	st.param.b64 	[param1], %rd49;
	.param .b32 retval0;
	call.uni (retval0), 
	vprintf, 
	(
	param0, 
	param1
	);
	ld.param.b32 	%r68, [retval0];
	} // callseq 17
$L__BB0_43:
	@%p18 bra 	$L__BB0_45;
	cvta.global.u64 	%rd51, %rd43;
	{ // callseq 18, 0
	.param .b64 param0;
	st.param.b64 	[param0], %rd51;
	.param .b64 param1;
	st.param.b64 	[param1], 0;
	.param .b32 retval0;
	call.uni (retval0), 
	vprintf, 
	(
	param0, 
	param1
	);
	ld.param.b32 	%r70, [retval0];
	} // callseq 18
$L__BB0_45:
	setp.eq.s32 	%p25, %r9, 2;
	@%p25 bra 	$L__BB0_52;
	@%p18 bra 	$L__BB0_48;
	cvta.global.u64 	%rd53, %rd38;
	{ // callseq 19, 0
	.param .b64 param0;
	st.param.b64 	[param0], %rd53;
	.param .b64 param1;
	st.param.b64 	[param1], 0;
	.param .b32 retval0;
	call.uni (retval0), 
	vprintf, 
	(
	param0, 
	param1
	);
	ld.param.b32 	%r72, [retval0];
	} // callseq 19
$L__BB0_48:
	add.s32 	%r74, %r83, 2;
	setp.ne.s32 	%p27, %r3, %r74;
	@%p27 bra 	$L__BB0_50;
	ld.global.u32 	%r75, [%rd2];
	st.local.u32 	[%rd1], %r75;
	cvta.global.u64 	%rd55, %rd40;
	add.u64 	%rd56, %SP, 0;
	{ // callseq 20, 0
	.param .b64 param0;
	st.param.b64 	[param0], %rd55;
	.param .b64 param1;
	st.param.b64 	[param1], %rd56;
	.param .b32 retval0;
	call.uni (retval0), 
	vprintf, 
	(
	param0, 
	param1
	);
	ld.param.b32 	%r76, [retval0];
	} // callseq 20
$L__BB0_50:
	@%p18 bra 	$L__BB0_52;
	cvta.global.u64 	%rd58, %rd43;
	{ // callseq 21, 0
	.param .b64 param0;
	st.param.b64 	[param0], %rd58;
	.param .b64 param1;
	st.param.b64 	[param1], 0;
	.param .b32 retval0;
	call.uni (retval0), 
	vprintf, 
	(
	param0, 
	param1
	);
	ld.param.b32 	%r78, [retval0];
	} // callseq 21
$L__BB0_52:
	add.s32 	%r80, %r80, 1;
	setp.ne.s32 	%p29, %r80, %r5;
	@%p29 bra 	$L__BB0_1;
	ret;

}
	// .globl	_Z9rotateGPUPi
.visible .entry _Z9rotateGPUPi(
	.param .u64 .ptr .align 1 _Z9rotateGPUPi_param_0
)
{
	.reg .pred 	%p<3>;
	.reg .b32 	%r<22>;
	.reg .b64 	%rd<9>;
	.reg .b64 	%fd<4>;

	ld.param.u64 	%rd3, [_Z9rotateGPUPi_param_0];
	cvta.to.global.u64 	%rd1, %rd3;
	mov.u32 	%r1, %ntid.x;
	mov.u32 	%r2, %tid.y;
	mul.lo.s32 	%r3, %r1, %r2;
	mov.u32 	%r4, %tid.x;
	add.s32 	%r8, %r3, %r4;
	mov.u32 	%r9, %ctaid.x;
	mul.lo.s32 	%r10, %r1, %r9;
	mul.lo.s32 	%r5, %r10, %r1;
	add.s32 	%r11, %r8, %r5;
	rem.u32 	%r6, %r11, %r1;
	cvt.rn.f64.u32 	%fd1, %r1;
	mul.f64 	%fd2, %fd1, 0d3FE0000000000000;
	cvt.rpi.f64.f64 	%fd3, %fd2;
	cvt.rzi.s32.f64 	%r7, %fd3;
	setp.gt.u32 	%p1, %r6, %r7;
	mul.wide.s32 	%rd4, %r11, 4;
	add.s64 	%rd2, %rd1, %rd4;
	@%p1 bra 	$L__BB1_2;
	ld.global.u32 	%r12, [%rd2];
	mad.lo.s32 	%r13, %r1, %r4, %r2;
	add.s32 	%r14, %r13, %r5;
	mul.wide.u32 	%rd5, %r14, 4;
	add.s64 	%rd6, %rd1, %rd5;
	ld.global.u32 	%r15, [%rd6];
	st.global.u32 	[%rd2], %r15;
	st.global.u32 	[%rd6], %r12;
$L__BB1_2:
	setp.gt.u32 	%p2, %r6, %r7;
	bar.sync 	0;
	@%p2 bra 	$L__BB1_4;
	ld.global.u32 	%r16, [%rd2];
	not.b32 	%r17, %r4;
	add.s32 	%r18, %r1, %r17;
	add.s32 	%r19, %r18, %r3;
	add.s32 	%r20, %r19, %r5;
	mul.wide.u32 	%rd7, %r20, 4;
	add.s64 	%rd8, %rd1, %rd7;
	ld.global.u32 	%r21, [%rd8];
	st.global.u32 	[%rd2], %r21;
	st.global.u32 	[%rd8], %r16;
$L__BB1_4:
	ret;

}


// ===== COMPILED SASS (sm_100) =====

	.target	sm_100

	.elftype	@"ET_EXEC"


//--------------------- .note.nv.tkinfo           --------------------------
	.section	.note.nv.tkinfo,"",@"SHT_NOTE"
	.sectionflags	@"SHF_NOTE_NV_TKINFO"
	.tkinfo
        /*0018*/ 	.word	0x00000002
        /*0030*/ 	.string	""
        /*0030*/ 	.string	"ptxas"
        /*0030*/ 	.string	"Cuda compilation tools, release 13.0, V13.0.88"
        /*0030*/ 	.string	"Build cuda_13.0.r13.0/compiler.36424714_0"
        /*0030*/ 	.string	"-arch sm_100 -m 64 "



//--------------------- .note.nv.cuinfo           --------------------------
	.section	.note.nv.cuinfo,"",@"SHT_NOTE"
	.sectionflags	@"SHF_NOTE_NV_CUINFO"
        /*0018*/ 	.short	0x0002
        /*001a*/ 	.short	0x0064
        /*001c*/ 	.short	0x0082
	.zero		2


//--------------------- .nv.info                  --------------------------
	.section	.nv.info,"",@"SHT_CUDA_INFO"
	.align	4


	//----- nvinfo : EIATTR_REGCOUNT
	.align		4
        /*0000*/ 	.byte	0x04, 0x2f
        /*0002*/ 	.short	(.L_5 - .L_4)
	.align		4
.L_4:
        /*0004*/ 	.word	index@(_Z14printMatrixGPUPii)
        /*0008*/ 	.word	0x0000001d


	//----- nvinfo : EIATTR_FRAME_SIZE
	.align		4
.L_5:
        /*000c*/ 	.byte	0x04, 0x11
        /*000e*/ 	.short	(.L_7 - .L_6)
	.align		4
.L_6:
        /*0010*/ 	.word	index@(_Z14printMatrixGPUPii)
        /*0014*/ 	.word	0x00000008


	//----- nvinfo : EIATTR_REGCOUNT
	.align		4
.L_7:
        /*0018*/ 	.byte	0x04, 0x2f
        /*001a*/ 	.short	(.L_9 - .L_8)
	.align		4
.L_8:
        /*001c*/ 	.word	index@(_Z9rotateGPUPi)
        /*0020*/ 	.word	0x00000010


	//----- nvinfo : EIATTR_FRAME_SIZE
	.align		4
.L_9:
        /*0024*/ 	.byte	0x04, 0x11
        /*0026*/ 	.short	(.L_11 - .L_10)
	.align		4
.L_10:
        /*0028*/ 	.word	index@(_Z9rotateGPUPi)
        /*002c*/ 	.word	0x00000000


	//----- nvinfo : EIATTR_MIN_STACK_SIZE
	.align		4
.L_11:
        /*0030*/ 	.byte	0x04, 0x12
        /*0032*/ 	.short	(.L_13 - .L_12)
	.align		4
.L_12:
        /*0034*/ 	.word	index@(_Z9rotateGPUPi)
        /*0038*/ 	.word	0x00000000


	//----- nvinfo : EIATTR_MIN_STACK_SIZE
	.align		4
.L_13:
        /*003c*/ 	.byte	0x04, 0x12
        /*003e*/ 	.short	(.L_15 - .L_14)
	.align		4
.L_14:
        /*0040*/ 	.word	index@(_Z14printMatrixGPUPii)
        /*0044*/ 	.word	0x00000008
.L_15:


//--------------------- .nv.compat                --------------------------
	.section	.nv.compat,"",@"SHT_CUDA_COMPAT_INFO"
	.align	4
        /*0000*/ 	.byte	0x02, 0x09, 0x00, 0x00, 0x02, 0x02, 0x01, 0x00, 0x02, 0x05, 0x05, 0x00, 0x03, 0x07, 0x01, 0x01
        /*0010*/ 	.byte	0x02, 0x03, 0x00, 0x00, 0x02, 0x06, 0x01, 0x00, 0x04, 0x0b, 0x08, 0x00, 0x01, 0x00, 0x00, 0x00
        /*0020*/ 	.byte	0x00, 0x00, 0x00, 0x00


//--------------------- .nv.info._Z9rotateGPUPi   --------------------------
	.section	.nv.info._Z9rotateGPUPi,"",@"SHT_CUDA_INFO"
	.sectionflags	@""
	.align	4


	//----- nvinfo : EIATTR_CUDA_API_VERSION
	.align		4
        /*0000*/ 	.byte	0x04, 0x37
        /*0002*/ 	.short	(.L_17 - .L_16)
.L_16:
        /*0004*/ 	.word	0x00000082


	//----- nvinfo : EIATTR_KPARAM_INFO
	.align		4
.L_17:
        /*0008*/ 	.byte	0x04, 0x17
        /*000a*/ 	.short	(.L_19 - .L_18)
.L_18:
        /*000c*/ 	.word	0x00000000
        /*0010*/ 	.short	0x0000
        /*0012*/ 	.short	0x0000
        /*0014*/ 	.byte	0x00, 0xf5, 0x21, 0x00


	//----- nvinfo : EIATTR_SPARSE_MMA_MASK
	.align		4
.L_19:
        /*0018*/ 	.byte	0x03, 0x50
        /*001a*/ 	.short	0x0000


	//----- nvinfo : EIATTR_MAXREG_COUNT
	.align		4
        /*001c*/ 	.byte	0x03, 0x1b
        /*001e*/ 	.short	0x00ff


	//----- nvinfo : EIATTR_NUM_BARRIERS
	.align		4
        /*0020*/ 	.byte	0x02, 0x4c
        /*0022*/ 	.byte	0x01
	.zero		1


	//----- nvinfo : EIATTR_MERCURY_ISA_VERSION
	.align		4
        /*0024*/ 	.byte	0x03, 0x5f
        /*0026*/ 	.short	0x0101


	//----- nvinfo : EIATTR_VRC_CTA_INIT_COUNT
	.align		4
        /*0028*/ 	.byte	0x02, 0x4a
	.zero		1
	.zero		1


	//----- nvinfo : EIATTR_EXIT_INSTR_OFFSETS
	.align		4
        /*002c*/ 	.byte	0x04, 0x1c
        /*002e*/ 	.short	(.L_21 - .L_20)


	//   ....[0]....
.L_20:
        /*0030*/ 	.word	0x000002c0


	//   ....[1]....
        /*0034*/ 	.word	0x00000350


	//----- nvinfo : EIATTR_CRS_STACK_SIZE
	.align		4
.L_21:
        /*0038*/ 	.byte	0x04, 0x1e
        /*003a*/ 	.short	(.L_23 - .L_22)
.L_22:
        /*003c*/ 	.word	0x00000000


	//----- nvinfo : EIATTR_CBANK_PARAM_SIZE
	.align		4
.L_23:
        /*0040*/ 	.byte	0x03, 0x19
        /*0042*/ 	.short	0x0008


	//----- nvinfo : EIATTR_PARAM_CBANK
	.align		4
        /*0044*/ 	.byte	0x04, 0x0a
        /*0046*/ 	.short	(.L_25 - .L_24)
	.align		4
.L_24:
        /*0048*/ 	.word	index@(.nv.constant0._Z9rotateGPUPi)
        /*004c*/ 	.short	0x0380
        /*004e*/ 	.short	0x0008


	//----- nvinfo : EIATTR_SW_WAR
	.align		4
.L_25:
        /*0050*/ 	.byte	0x04, 0x36
        /*0052*/ 	.short	(.L_27 - .L_26)
.L_26:
        /*0054*/ 	.word	0x00000008
.L_27:


//--------------------- .nv.info._Z14printMatrixGPUPii --------------------------
	.section	.nv.info._Z14printMatrixGPUPii,"",@"SHT_CUDA_INFO"
	.sectionflags	@""
	.align	4


	//----- nvinfo : EIATTR_CUDA_API_VERSION
	.align		4
        /*0000*/ 	.byte	0x04, 0x37
        /*0002*/ 	.short	(.L_29 - .L_28)
.L_28:
        /*0004*/ 	.word	0x00000082


	//----- nvinfo : EIATTR_KPARAM_INFO
	.align		4
.L_29:
        /*0008*/ 	.byte	0x04, 0x17
        /*000a*/ 	.short	(.L_31 - .L_30)
.L_30:
        /*000c*/ 	.word	0x00000000
        /*0010*/ 	.short	0x0001
        /*0012*/ 	.short	0x0008
        /*0014*/ 	.byte	0x00, 0xf0, 0x11, 0x00


	//----- nvinfo : EIATTR_KPARAM_INFO
	.align		4
.L_31:
        /*0018*/ 	.byte	0x04, 0x17
        /*001a*/ 	.short	(.L_33 - .L_32)
.L_32:
        /*001c*/ 	.word	0x00000000
        /*0020*/ 	.short	0x0000
        /*0022*/ 	.short	0x0000
        /*0024*/ 	.byte	0x00, 0xf5, 0x21, 0x00


	//----- nvinfo : EIATTR_SPARSE_MMA_MASK
	.align		4
.L_33:
        /*0028*/ 	.byte	0x03, 0x50
        /*002a*/ 	.short	0x0000


	//----- nvinfo : EIATTR_MAXREG_COUNT
	.align		4
        /*002c*/ 	.byte	0x03, 0x1b
        /*002e*/ 	.short	0x00ff


	//----- nvinfo : EIATTR_NUM_BARRIERS
	.align		4
        /*0030*/ 	.byte	0x02, 0x4c
        /*0032*/ 	.byte	0x01
	.zero		1


	//----- nvinfo : EIATTR_EXTERNS
	.align		4
        /*0034*/ 	.byte	0x04, 0x0f
        /*0036*/ 	.short	(.L_35 - .L_34)


	//   ....[0]....
	.align		4
.L_34:
        /*0038*/ 	.word	index@(vprintf)


	//----- nvinfo : EIATTR_MERCURY_ISA_VERSION
	.align		4
.L_35:
        /*003c*/ 	.byte	0x03, 0x5f
        /*003e*/ 	.short	0x0101


	//----- nvinfo : EIATTR_VRC_CTA_INIT_COUNT
	.align		4
        /*0040*/ 	.byte	0x02, 0x4a
	.zero		1
	.zero		1


	//----- nvinfo : EIATTR_SYSCALL_OFFSETS
	.align		4
        /*0044*/ 	.byte	0x04, 0x46
        /*0046*/ 	.short	(.L_37 - .L_36)


	//   ....[0]....
.L_36:
        /*0048*/ 	.word	0x00000240


	//   ....[1]....
        /*004c*/ 	.word	0x000003c0


	//   ....[2]....
        /*0050*/ 	.word	0x000004b0


	//   ....[3]....
        /*0054*/ 	.word	0x00000570


	//   ....[4]....
        /*0058*/ 	.word	0x000005f0


	//   ....[5]....
        /*005c*/ 	.word	0x000006f0


	//   ....[6]....
        /*0060*/ 	.word	0x000007b0


	//   ....[7]....
        /*0064*/ 	.word	0x00000830


	//   ....[8]....
        /*0068*/ 	.word	0x00000930


	//   ....[9]....
        /*006c*/ 	.word	0x000009f0


	//   ....[10]....
        /*0070*/ 	.word	0x00000a70


	//   ....[11]....
        /*0074*/ 	.word	0x00000b70


	//   ....[12]....
        /*0078*/ 	.word	0x00000c30


	//   ....[13]....
        /*007c*/ 	.word	0x00000d90


	//   ....[14]....
        /*0080*/ 	.word	0x00000e80


	//   ....[15]....
        /*0084*/ 	.word	0x00000f40


	//   ....[16]....
        /*0088*/ 	.word	0x00001020


	//   ....[17]....
        /*008c*/ 	.word	0x00001120


	//   ....[18]....
        /*0090*/ 	.word	0x000011e0


	//   ....[19]....
        /*0094*/ 	.word	0x000012c0


	//   ....[20]....
        /*0098*/ 	.word	0x000013c0


	//   ....[21]....
        /*009c*/ 	.word	0x00001470


	//----- nvinfo : EIATTR_EXIT_INSTR_OFFSETS
	.align		4
.L_37:
        /*00a0*/ 	.byte	0x04, 0x1c
        /*00a2*/ 	.short	(.L_39 - .L_38)


	//   ....[0]....
.L_38:
        /*00a4*/ 	.word	0x000014c0


	//----- nvinfo : EIATTR_CRS_STACK_SIZE
	.align		4
.L_39:
        /*00a8*/ 	.byte	0x04, 0x1e
        /*00aa*/ 	.short	(.L_41 - .L_40)
.L_40:
        /*00ac*/ 	.word	0x00000000


	//----- nvinfo : EIATTR_CBANK_PARAM_SIZE
	.align		4
.L_41:
        /*00b0*/ 	.byte	0x03, 0x19
        /*00b2*/ 	.short	0x000c


	//----- nvinfo : EIATTR_PARAM_CBANK
	.align		4
        /*00b4*/ 	.byte	0x04, 0x0a
        /*00b6*/ 	.short	(.L_43 - .L_42)
	.align		4
.L_42:
        /*00b8*/ 	.word	index@(.nv.constant0._Z14printMatrixGPUPii)
        /*00bc*/ 	.short	0x0380
        /*00be*/ 	.short	0x000c


	//----- nvinfo : EIATTR_SW_WAR
	.align		4
.L_43:
        /*00c0*/ 	.byte	0x04, 0x36
        /*00c2*/ 	.short	(.L_45 - .L_44)
.L_44:
        /*00c4*/ 	.word	0x00000008
.L_45:


//--------------------- .nv.callgraph             --------------------------
	.section	.nv.callgraph,"",@"SHT_CUDA_CALLGRAPH"
	.align	4
	.sectionentsize	8
	.align		4
        /*0000*/ 	.word	0x00000000
	.align		4
        /*0004*/ 	.word	0xffffffff
	.align		4
        /*0008*/ 	.word	index@(_Z14printMatrixGPUPii)
	.align		4
        /*000c*/ 	.word	index@(vprintf)
	.align		4
        /*0010*/ 	.word	0x00000000
	.align		4
        /*0014*/ 	.word	0xfffffffe
	.align		4
        /*0018*/ 	.word	0x00000000
	.align		4
        /*001c*/ 	.word	0xfffffffd
	.align		4
        /*0020*/ 	.word	0x00000000
	.align		4
        /*0024*/ 	.word	0xfffffffc


//--------------------- .nv.constant4             --------------------------
	.section	.nv.constant4,"a",@progbits
	.align	8
	.align		8
.nv.constant4:
        /*0000*/ 	.dword	$str
	.align		8
        /*0008*/ 	.dword	$str$1
	.align		8
        /*0010*/ 	.dword	$str$2
	.align		8
        /*0018*/ 	.dword	$str$3
	.align		8
        /*0020*/ 	.dword	vprintf


//--------------------- .text._Z9rotateGPUPi      --------------------------
	.section	.text._Z9rotateGPUPi,"ax",@progbits
	.align	128
        .global         _Z9rotateGPUPi
        .type           _Z9rotateGPUPi,@function
        .size           _Z9rotateGPUPi,(.L_x_48 - _Z9rotateGPUPi)
        .other          _Z9rotateGPUPi,@"STO_CUDA_ENTRY STV_DEFAULT"
_Z9rotateGPUPi:
.text._Z9rotateGPUPi:
[----:B------:R-:W-:Y:S01]  /*0000*/  LDC R1, c[0x0][0x37c] ;  /* 0x0000df00ff017b82 */ /* 0x000fe20000000800 */
[----:B------:R-:W0:Y:S01]  /*0010*/  LDCU UR5, c[0x0][0x360] ;  /* 0x00006c00ff0577ac */ /* 0x000e220008000800 */
[----:B------:R-:W1:Y:S06]  /*0020*/  S2R R8, SR_TID.Y ;  /* 0x0000000000087919 */ /* 0x000e6c0000002200 */
[----:B------:R-:W2:Y:S01]  /*0030*/  S2UR UR4, SR_CTAID.X ;  /* 0x00000000000479c3 */ /* 0x000ea20000002500 */
[----:B------:R-:W-:Y:S01]  /*0040*/  BSSY.RECONVERGENT B0, `(.L_x_0) ;  /* 0x0000026000007945 */ /* 0x000fe20003800200 */
[----:B------:R-:W3:Y:S01]  /*0050*/  LDCU.64 UR6, c[0x0][0x358] ;  /* 0x00006b00ff0677ac */ /* 0x000ee20008000a00 */
[----:B------:R-:W4:Y:S01]  /*0060*/  S2R R13, SR_TID.X ;  /* 0x00000000000d7919 */ /* 0x000f220000002100 */
[----:B0-----:R-:W0:Y:S01]  /*0070*/  I2F.U32.RP R4, UR5 ;  /* 0x0000000500047d06 */ /* 0x001e220008209000 */
[----:B------:R-:W-:Y:S01]  /*0080*/  ISETP.NE.U32.AND P1, PT, RZ, UR5, PT ;  /* 0x00000005ff007c0c */ /* 0x000fe2000bf25070 */
[----:B--2---:R-:W-:-:S04]  /*0090*/  UIMAD UR4, UR5, UR4, URZ ;  /* 0x00000004050472a4 */ /* 0x004fc8000f8e02ff */
[----:B------:R-:W-:Y:S02]  /*00a0*/  UIMAD UR4, UR4, UR5, URZ ;  /* 0x00000005040472a4 */ /* 0x000fe4000f8e02ff */
[----:B0-----:R-:W0:Y:S01]  /*00b0*/  MUFU.RCP R4, R4 ;  /* 0x0000000400047308 */ /* 0x001e220000001000 */
[----:B-1----:R-:W-:Y:S01]  /*00c0*/  IMAD R0, R8, UR5, RZ ;  /* 0x0000000508007c24 */ /* 0x002fe2000f8e02ff */
[----:B0-----:R-:W-:-:S06]  /*00d0*/  IADD3 R2, PT, PT, R4, 0xffffffe, RZ ;  /* 0x0ffffffe04027810 */ /* 0x001fcc0007ffe0ff */
[----:B------:R0:W1:Y:S02]  /*00e0*/  F2I.FTZ.U32.TRUNC.NTZ R3, R2 ;  /* 0x0000000200037305 */ /* 0x000064000021f000 */
[----:B0-----:R-:W-:Y:S02]  /*00f0*/  HFMA2 R2, -RZ, RZ, 0, 0 ;  /* 0x00000000ff027431 */ /* 0x001fe400000001ff */
[----:B-1----:R-:W-:-:S04]  /*0100*/  IMAD.MOV R5, RZ, RZ, -R3 ;  /* 0x000000ffff057224 */ /* 0x002fc800078e0a03 */
[----:B------:R-:W-:-:S04]  /*0110*/  IMAD R5, R5, UR5, RZ ;  /* 0x0000000505057c24 */ /* 0x000fc8000f8e02ff */
[----:B------:R-:W-:Y:S01]  /*0120*/  IMAD.HI.U32 R4, R3, R5, R2 ;  /* 0x0000000503047227 */ /* 0x000fe200078e0002 */
[----:B----4-:R-:W-:Y:S01]  /*0130*/  IADD3 R5, PT, PT, R0, UR4, R13 ;  /* 0x0000000400057c10 */ /* 0x010fe2000fffe00d */
[----:B------:R-:W0:Y:S04]  /*0140*/  I2F.F64.U32 R2, UR5 ;  /* 0x0000000500027d12 */ /* 0x000e280008201800 */
[----:B------:R-:W-:-:S04]  /*0150*/  IMAD.HI.U32 R4, R4, R5, RZ ;  /* 0x0000000504047227 */ /* 0x000fc800078e00ff */
[----:B------:R-:W-:-:S04]  /*0160*/  IMAD.MOV R4, RZ, RZ, -R4 ;  /* 0x000000ffff047224 */ /* 0x000fc800078e0a04 */
[----:B------:R-:W-:Y:S01]  /*0170*/  IMAD R4, R4, UR5, R5 ;  /* 0x0000000504047c24 */ /* 0x000fe2000f8e0205 */
[----:B0-----:R-:W-:-:S04]  /*0180*/  DMUL R6, R2, 0.5 ;  /* 0x3fe0000002067828 */ /* 0x001fc80000000000 */
[C---:B------:R-:W-:Y:S01]  /*0190*/  ISETP.GE.U32.AND P0, PT, R4.reuse, UR5, PT ;  /* 0x0000000504007c0c */ /* 0x040fe2000bf06070 */
[----:B------:R-:W0:Y:S05]  /*01a0*/  LDC.64 R2, c[0x0][0x380] ;  /* 0x0000e000ff027b82 */ /* 0x000e2a0000000a00 */
[----:B------:R-:W1:Y:S07]  /*01b0*/  F2I.F64.CEIL R7, R6 ;  /* 0x0000000600077311 */ /* 0x000e6e0000309100 */
[----:B------:R-:W-:-:S04]  /*01c0*/  @P0 IADD3 R4, PT, PT, R4, -UR5, RZ ;  /* 0x8000000504040c10 */ /* 0x000fc8000fffe0ff */
[----:B------:R-:W-:-:S13]  /*01d0*/  ISETP.GE.U32.AND P0, PT, R4, UR5, PT ;  /* 0x0000000504007c0c */ /* 0x000fda000bf06070 */
[----:B------:R-:W-:Y:S01]  /*01e0*/  @P0 VIADD R4, R4, -UR5 ;  /* 0x8000000504040c36 */ /* 0x000fe20008000000 */
[----:B------:R-:W-:-:S04]  /*01f0*/  @!P1 LOP3.LUT R4, RZ, UR5, RZ, 0x33, !PT ;  /* 0x00000005ff049c12 */ /* 0x000fc8000f8e33ff */
[----:B-1----:R-:W-:Y:S01]  /*0200*/  ISETP.GT.U32.AND P0, PT, R4, R7, PT ;  /* 0x000000070400720c */ /* 0x002fe20003f04070 */
[----:B0-----:R-:W-:-:S12]  /*0210*/  IMAD.WIDE R4, R5, 0x4, R2 ;  /* 0x0000000405047825 */ /* 0x001fd800078e0202 */
[----:B---3--:R-:W-:Y:S05]  /*0220*/  @P0 BRA `(.L_x_1) ;  /* 0x00000000001c0947 */ /* 0x008fea0003800000 */
[----:B------:R-:W-:Y:S01]  /*0230*/  IMAD R6, R13, UR5, R8 ;  /* 0x000000050d067c24 */ /* 0x000fe2000f8e0208 */
[----:B------:R-:W2:Y:S04]  /*0240*/  LDG.E R9, desc[UR6][R4.64] ;  /* 0x0000000604097981 */ /* 0x000ea8000c1e1900 */
[----:B------:R-:W-:-:S05]  /*0250*/  IADD3 R7, PT, PT, R6, UR4, RZ ;  /* 0x0000000406077c10 */ /* 0x000fca000fffe0ff */
[----:B------:R-:W-:-:S05]  /*0260*/  IMAD.WIDE.U32 R6, R7, 0x4, R2 ;  /* 0x0000000407067825 */ /* 0x000fca00078e0002 */
[----:B------:R-:W3:Y:S04]  /*0270*/  LDG.E R11, desc[UR6][R6.64] ;  /* 0x00000006060b7981 */ /* 0x000ee8000c1e1900 */
[----:B---3--:R0:W-:Y:S04]  /*0280*/  STG.E desc[UR6][R4.64], R11 ;  /* 0x0000000b04007986 */ /* 0x0081e8000c101906 */
[----:B--2---:R0:W-:Y:S02]  /*0290*/  STG.E desc[UR6][R6.64], R9 ;  /* 0x0000000906007986 */ /* 0x0041e4000c101906 */
.L_x_1:
[----:B------:R-:W-:Y:S05]  /*02a0*/  BSYNC.RECONVERGENT B0 ;  /* 0x0000000000007941 */ /* 0x000fea0003800200 */
.L_x_0:
[----:B------:R-:W-:Y:S06]  /*02b0*/  BAR.SYNC.DEFER_BLOCKING 0x0 ;  /* 0x0000000000007b1d */ /* 0x000fec0000010000 */
[----:B------:R-:W-:Y:S05]  /*02c0*/  @P0 EXIT ;  /* 0x000000000000094d */ /* 0x000fea0003800000 */
[----:B0-----:R-:W-:-:S04]  /*02d0*/  LOP3.LUT R7, RZ, R13, RZ, 0x33, !PT ;  /* 0x0000000dff077212 */ /* 0x001fc800078e33ff */
[----:B------:R-:W-:-:S04]  /*02e0*/  IADD3 R7, PT, PT, R0, UR5, R7 ;  /* 0x0000000500077c10 */ /* 0x000fc8000fffe007 */
[----:B------:R-:W-:-:S05]  /*02f0*/  IADD3 R7, PT, PT, R7, UR4, RZ ;  /* 0x0000000407077c10 */ /* 0x000fca000fffe0ff */
[----:B------:R-:W-:Y:S02]  /*0300*/  IMAD.WIDE.U32 R2, R7, 0x4, R2 ;  /* 0x0000000407027825 */ /* 0x000fe400078e0002 */
[----:B------:R-:W2:Y:S04]  /*0310*/  LDG.E R7, desc[UR6][R4.64] ;  /* 0x0000000604077981 */ /* 0x000ea8000c1e1900 */
[----:B------:R-:W3:Y:S04]  /*0320*/  LDG.E R9, desc[UR6][R2.64] ;  /* 0x0000000602097981 */ /* 0x000ee8000c1e1900 */
[----:B---3--:R-:W-:Y:S04]  /*0330*/  STG.E desc[UR6][R4.64], R9 ;  /* 0x0000000904007986 */ /* 0x008fe8000c101906 */
[----:B--2---:R-:W-:Y:S01]  /*0340*/  STG.E desc[UR6][R2.64], R7 ;  /* 0x0000000702007986 */ /* 0x004fe2000c101906 */
[----:B------:R-:W-:Y:S05]  /*0350*/  EXIT ;  /* 0x000000000000794d */ /* 0x000fea0003800000 */
.L_x_2:
[----:B------:R-:W-:-:S00]  /*0360*/  BRA `(.L_x_2) ;  /* 0xfffffffc00fc7947 */ /* 0x000fc0000383ffff */
[----:B------:R-:W-:-:S00]  /*0370*/  NOP ;  /* 0x0000000000007918 */ /* 0x000fc00000000000 */
        /* <DEDUP_REMOVED lines=8> */
.L_x_48:


//--------------------- .text._Z14printMatrixGPUPii --------------------------
	.section	.text._Z14printMatrixGPUPii,"ax",@progbits
	.align	128
        .global         _Z14printMatrixGPUPii
        .type           _Z14printMatrixGPUPii,@function
        .size           _Z14printMatrixGPUPii,(.L_x_49 - _Z14printMatrixGPUPii)
        .other          _Z14printMatrixGPUPii,@"STO_CUDA_ENTRY STV_DEFAULT"
_Z14printMatrixGPUPii:
.text._Z14printMatrixGPUPii:
[----:B------:R-:W0:Y:S01]  /*0000*/  LDC R1, c[0x0][0x37c] ;  /* 0x0000df00ff017b82 */ /* 0x000e220000000800 */
[----:B------:R-:W1:Y:S01]  /*0010*/  S2R R26, SR_TID.Y ;  /* 0x00000000001a7919 */ /* 0x000e620000002200 */
[----:B------:R-:W2:Y:S06]  /*0020*/  LDCU UR39, c[0x0][0x2fc] ;  /* 0x00005f80ff2777ac */ /* 0x000eac0008000800 */
[----:B------:R-:W3:Y:S01]  /*0030*/  S2UR UR41, SR_CTAID.X ;  /* 0x00000000002979c3 */ /* 0x000ee20000002500 */
[----:B0-----:R-:W-:Y:S01]  /*0040*/  VIADD R1, R1, 0xfffffff8 ;  /* 0xfffffff801017836 */ /* 0x001fe20000000000 */
[----:B------:R-:W0:Y:S01]  /*0050*/  S2R R25, SR_CTAID.X ;  /* 0x0000000000197919 */ /* 0x000e220000002500 */
[----:B------:R-:W4:Y:S01]  /*0060*/  LDCU UR42, c[0x0][0x360] ;  /* 0x00006c00ff2a77ac */ /* 0x000f220008000800 */
[----:B------:R-:W-:Y:S01]  /*0070*/  IMAD.MOV.U32 R24, RZ, RZ, RZ ;  /* 0x000000ffff187224 */ /* 0x000fe200078e00ff */
[----:B------:R-:W5:Y:S01]  /*0080*/  S2R R0, SR_TID.X ;  /* 0x0000000000007919 */ /* 0x000f620000002100 */
[----:B------:R-:W2:Y:S02]  /*0090*/  LDCU UR38, c[0x0][0x2f8] ;  /* 0x00005f00ff2677ac */ /* 0x000ea40008000800 */
[----:B------:R-:W3:Y:S01]  /*00a0*/  LDC.64 R16, c[0x0][0x380] ;  /* 0x0000e000ff107b82 */ /* 0x000ee20000000a00 */
[----:B------:R-:W-:Y:S01]  /*00b0*/  R2UR UR40, R1 ;  /* 0x00000000012872ca */ /* 0x000fe200000e0000 */
[----:B------:R-:W0:Y:S01]  /*00c0*/  LDCU.64 UR36, c[0x0][0x358] ;  /* 0x00006b00ff2477ac */ /* 0x000e220008000a00 */
[----:B------:R-:W0:Y:S01]  /*00d0*/  LDCU UR43, c[0x0][0x370] ;  /* 0x00006e00ff2b77ac */ /* 0x000e220008000800 */
[----:B----4-:R-:W-:-:S02]  /*00e0*/  ULOP3.LUT UR44, UR42, 0x3, URZ, 0xc0, !UPT ;  /* 0x000000032a2c7892 */ /* 0x010fc4000f8ec0ff */
[----:B------:R-:W-:-:S08]  /*00f0*/  ULOP3.LUT UR45, UR42, 0x7fc, URZ, 0xc0, !UPT ;  /* 0x000007fc2a2d7892 */ /* 0x000fd0000f8ec0ff */
[----:B--2---:R-:W-:-:S04]  /*0100*/  UIADD3 UR38, UP0, UPT, UR40, UR38, URZ ;  /* 0x0000002628267290 */ /* 0x004fc8000ff1e0ff */
[----:B------:R-:W-:Y:S01]  /*0110*/  UIADD3.X UR39, UPT, UPT, URZ, UR39, URZ, UP0, !UPT ;  /* 0x00000027ff277290 */ /* 0x000fe200087fe4ff */
[--C-:B-1----:R-:W-:Y:S02]  /*0120*/  IMAD.MOV R22, RZ, RZ, -R26.reuse ;  /* 0x000000ffff167224 */ /* 0x102fe400078e0a1a */
[----:B0-----:R-:W-:-:S04]  /*0130*/  IMAD R25, R25, UR42, R26 ;  /* 0x0000002a19197c24 */ /* 0x001fc8000f8e021a */
[----:B-----5:R-:W-:Y:S02]  /*0140*/  IMAD R25, R25, UR42, R0 ;  /* 0x0000002a19197c24 */ /* 0x020fe4000f8e0200 */
[----:B---3--:R-:W-:Y:S02]  /*0150*/  VIADD R23, R0, UR41 ;  /* 0x0000002900177c36 */ /* 0x008fe40008000000 */
[----:B------:R-:W-:-:S07]  /*0160*/  IMAD.WIDE R16, R25, 0x4, R16 ;  /* 0x0000000419107825 */ /* 0x000fce00078e0210 */
.L_x_46:
[----:B------:R-:W-:-:S06]  /*0170*/  UIADD3 UR4, UPT, UPT, -UR41, URZ, URZ ;  /* 0x000000ff29047290 */ /* 0x000fcc000fffe1ff */
[----:B------:R-:W-:-:S13]  /*0180*/  ISETP.NE.AND P0, PT, R25, UR4, PT ;  /* 0x0000000419007c0c */ /* 0x000fda000bf05270 */
[----:B------:R-:W-:Y:S05]  /*0190*/  @P0 BRA `(.L_x_3) ;  /* 0x00000000002c0947 */ /* 0x000fea0003800000 */
[----:B------:R-:W0:Y:S01]  /*01a0*/  LDC R8, c[0x0][0x388] ;  /* 0x0000e200ff087b82 */ /* 0x000e220000000800 */
[----:B------:R-:W-:Y:S01]  /*01b0*/  MOV R0, 0x20 ;  /* 0x0000002000007802 */ /* 0x000fe20000000f00 */
[----:B------:R-:W1:Y:S01]  /*01c0*/  LDCU.64 UR4, c[0x4][URZ] ;  /* 0x01000000ff0477ac */ /* 0x000e620008000a00 */
[----:B------:R-:W-:Y:S02]  /*01d0*/  IMAD.U32 R6, RZ, RZ, UR38 ;  /* 0x00000026ff067e24 */ /* 0x000fe4000f8e00ff */
[----:B------:R-:W-:-:S03]  /*01e0*/  IMAD.U32 R7, RZ, RZ, UR39 ;  /* 0x00000027ff077e24 */ /* 0x000fc6000f8e00ff */
[----:B------:R2:W3:Y:S01]  /*01f0*/  LDC.64 R2, c[0x4][R0] ;  /* 0x0100000000027b82 */ /* 0x0004e20000000a00 */
[----:B-1----:R-:W-:Y:S02]  /*0200*/  IMAD.U32 R4, RZ, RZ, UR4 ;  /* 0x00000004ff047e24 */ /* 0x002fe4000f8e00ff */
[----:B------:R-:W-:Y:S01]  /*0210*/  IMAD.U32 R5, RZ, RZ, UR5 ;  /* 0x00000005ff057e24 */ /* 0x000fe2000f8e00ff */
[----:B0-----:R2:W-:Y:S06]  /*0220*/  STL [R1], R8 ;  /* 0x0000000801007387 */ /* 0x0015ec0000100800 */
[----:B------:R-:W-:-:S07]  /*0230*/  LEPC R20, `(.L_x_3) ;  /* 0x000000001014794e */ /* 0x000fce0000000000 */
[----:B--23--:R-:W-:Y:S05]  /*0240*/  CALL.ABS.NOINC R2 ;  /* 0x0000000002007343 */ /* 0x00cfea0003c00000 */
.L_x_3:
[----:B------:R-:W-:Y:S01]  /*0250*/  ISETP.NE.AND P0, PT, R24, UR41, PT ;  /* 0x0000002918007c0c */ /* 0x000fe2000bf05270 */
[----:B------:R-:W-:Y:S05]  /*0260*/  WARPSYNC.ALL ;  /* 0x0000000000007948 */ /* 0x000fea0003800000 */
[----:B------:R-:W-:Y:S06]  /*0270*/  BAR.SYNC.DEFER_BLOCKING 0x0 ;  /* 0x0000000000007b1d */ /* 0x000fec0000010000 */
[----:B------:R-:W-:Y:S04]  /*0280*/  BSSY.RECONVERGENT B8, `(.L_x_4) ;  /* 0x0000120000087945 */ /* 0x000fe80003800200 */
[----:B------:R-:W-:Y:S05]  /*0290*/  @P0 BRA `(.L_x_5) ;  /* 0x0000001000780947 */ /* 0x000fea0003800000 */
[----:B------:R-:W-:Y:S01]  /*02a0*/  UISETP.GE.U32.AND UP0, UPT, UR42, 0x4, UPT ;  /* 0x000000042a00788c */ /* 0x000fe2000bf06070 */
[----:B------:R-:W-:-:S08]  /*02b0*/  IMAD.MOV.U32 R19, RZ, RZ, RZ ;  /* 0x000000ffff137224 */ /* 0x000fd000078e00ff */
[----:B------:R-:W-:Y:S05]  /*02c0*/  BRA.U !UP0, `(.L_x_6) ;  /* 0x0000000908787547 */ /* 0x000fea000b800000 */
[----:B------:R-:W-:Y:S01]  /*02d0*/  BSSY.RECONVERGENT B7, `(.L_x_7) ;  /* 0x000009c000077945 */ /* 0x000fe20003800200 */
[----:B------:R-:W-:Y:S02]  /*02e0*/  IMAD.MOV.U32 R19, RZ, RZ, RZ ;  /* 0x000000ffff137224 */ /* 0x000fe400078e00ff */
[----:B------:R-:W-:-:S07]  /*02f0*/  IMAD.MOV.U32 R18, RZ, RZ, R22 ;  /* 0x000000ffff127224 */ /* 0x000fce00078e0016 */
.L_x_29:
[----:B------:R-:W-:Y:S01]  /*0300*/  IMAD.MOV R2, RZ, RZ, -R26 ;  /* 0x000000ffff027224 */ /* 0x000fe200078e0a1a */
[----:B------:R-:W-:Y:S04]  /*0310*/  BSSY.RECONVERGENT B6, `(.L_x_8) ;  /* 0x000000c000067945 */ /* 0x000fe80003800200 */
[----:B------:R-:W-:-:S04]  /*0320*/  ISETP.NE.AND P0, PT, R23, R2, PT ;  /* 0x000000021700720c */ /* 0x000fc80003f05270 */
[----:B------:R-:W-:-:S09]  /*0330*/  P2R R0, PR, RZ, 0x1 ;  /* 0x00000001ff007803 */ /* 0x000fd20000000000 */
[----:B------:R-:W-:Y:S05]  /*0340*/  @P0 BRA `(.L_x_9) ;  /* 0x0000000000200947 */ /* 0x000fea0003800000 */
[----:B------:R-:W-:Y:S01]  /*0350*/  MOV R8, 0x20 ;  /* 0x0000002000087802 */ /* 0x000fe20000000f00 */
[----:B------:R-:W0:Y:S01]  /*0360*/  LDCU.64 UR4, c[0x4][0x8] ;  /* 0x01000100ff0477ac */ /* 0x000e220008000a00 */
[----:B------:R-:W-:-:S04]  /*0370*/  CS2R R6, SRZ ;  /* 0x0000000000067805 */ /* 0x000fc8000001ff00 */
[----:B------:R-:W1:Y:S01]  /*0380*/  LDC.64 R8, c[0x4][R8] ;  /* 0x0100000008087b82 */ /* 0x000e620000000a00 */
[----:B0-----:R-:W-:Y:S02]  /*0390*/  IMAD.U32 R4, RZ, RZ, UR4 ;  /* 0x00000004ff047e24 */ /* 0x001fe4000f8e00ff */
[----:B------:R-:W-:-:S07]  /*03a0*/  IMAD.U32 R5, RZ, RZ, UR5 ;  /* 0x00000005ff057e24 */ /* 0x000fce000f8e00ff */
[----:B------:R-:W-:-:S07]  /*03b0*/  LEPC R20, `(.L_x_9) ;  /* 0x000000001014794e */ /* 0x000fce0000000000 */
[----:B-1----:R-:W-:Y:S05]  /*03c0*/  CALL.ABS.NOINC R8 ;  /* 0x0000000008007343 */ /* 0x002fea0003c00000 */
.L_x_9:
[----:B------:R-:W-:Y:S05]  /*03d0*/  BSYNC.RECONVERGENT B6 ;  /* 0x0000000000067941 */ /* 0x000fea0003800200 */
.L_x_8:
[----:B------:R-:W-:Y:S01]  /*03e0*/  ISETP.NE.AND P0, PT, R18, RZ, PT ;  /* 0x000000ff1200720c */ /* 0x000fe20003f05270 */
[----:B------:R-:W-:-:S12]  /*03f0*/  BSSY.RECONVERGENT B6, `(.L_x_10) ;  /* 0x000000d000067945 */ /* 0x000fd80003800200 */
[----:B------:R-:W-:Y:S05]  /*0400*/  @P0 BRA `(.L_x_11) ;  /* 0x00000000002c0947 */ /* 0x000fea0003800000 */
[----:B------:R-:W2:Y:S01]  /*0410*/  LDG.E R0, desc[UR36][R16.64] ;  /* 0x0000002410007981 */ /* 0x000ea2000c1e1900 */
[----:B------:R-:W-:Y:S01]  /*0420*/  MOV R8, 0x20 ;  /* 0x0000002000087802 */ /* 0x000fe20000000f00 */
[----:B------:R-:W0:Y:S01]  /*0430*/  LDCU.64 UR4, c[0x4][0x10] ;  /* 0x01000200ff0477ac */ /* 0x000e220008000a00 */
[----:B------:R-:W-:Y:S02]  /*0440*/  IMAD.U32 R6, RZ, RZ, UR38 ;  /* 0x00000026ff067e24 */ /* 0x000fe4000f8e00ff */
[----:B------:R-:W-:Y:S02]  /*0450*/  IMAD.U32 R7, RZ, RZ, UR39 ;  /* 0x00000027ff077e24 */ /* 0x000fe4000f8e00ff */
[----:B------:R-:W1:Y:S01]  /*0460*/  LDC.64 R8, c[0x4][R8] ;  /* 0x0100000008087b82 */ /* 0x000e620000000a00 */
[----:B0-----:R-:W-:Y:S02]  /*0470*/  IMAD.U32 R4, RZ, RZ, UR4 ;  /* 0x00000004ff047e24 */ /* 0x001fe4000f8e00ff */
[----:B------:R-:W-:Y:S01]  /*0480*/  IMAD.U32 R5, RZ, RZ, UR5 ;  /* 0x00000005ff057e24 */ /* 0x000fe2000f8e00ff */
[----:B-12---:R0:W-:Y:S06]  /*0490*/  STL [R1], R0 ;  /* 0x0000000001007387 */ /* 0x0061ec0000100800 */
[----:B------:R-:W-:-:S07]  /*04a0*/  LEPC R20, `(.L_x_11) ;  /* 0x000000001014794e */ /* 0x000fce0000000000 */
[----:B0-----:R-:W-:Y:S05]  /*04b0*/  CALL.ABS.NOINC R8 ;  /* 0x0000000008007343 */ /* 0x001fea0003c00000 */
.L_x_11:
[----:B------:R-:W-:Y:S05]  /*04c0*/  BSYNC.RECONVERGENT B6 ;  /* 0x0000000000067941 */ /* 0x000fea0003800200 */
.L_x_10:
[----:B------:R-:W-:Y:S01]  /*04d0*/  ISETP.NE.AND P6, PT, R23, R2, PT ;  /* 0x000000021700720c */ /* 0x000fe20003fc5270 */
[----:B------:R-:W-:-:S12]  /*04e0*/  BSSY.RECONVERGENT B6, `(.L_x_12) ;  /* 0x0000012000067945 */ /* 0x000fd80003800200 */
        /* <DEDUP_REMOVED lines=9> */
.L_x_14:
        /* <DEDUP_REMOVED lines=8> */
.L_x_13:
[----:B------:R-:W-:Y:S05]  /*0600*/  BSYNC.RECONVERGENT B6 ;  /* 0x0000000000067941 */ /* 0x000fea0003800200 */
.L_x_12:
[----:B------:R-:W-:Y:S01]  /*0610*/  VIADD R3, R19, 0x1 ;  /* 0x0000000113037836 */ /* 0x000fe20000000000 */
[----:B------:R-:W-:Y:S04]  /*0620*/  BSSY.RECONVERGENT B6, `(.L_x_15) ;  /* 0x000000e000067945 */ /* 0x000fe80003800200 */
[----:B------:R-:W-:-:S13]  /*0630*/  ISETP.NE.AND P0, PT, R26, R3, PT ;  /* 0x000000031a00720c */ /* 0x000fda0003f05270 */
        /* <DEDUP_REMOVED lines=12> */
.L_x_16:
[----:B------:R-:W-:Y:S05]  /*0700*/  BSYNC.RECONVERGENT B6 ;  /* 0x0000000000067941 */ /* 0x000fea0003800200 */
.L_x_15:
        /* <DEDUP_REMOVED lines=11> */
.L_x_19:
        /* <DEDUP_REMOVED lines=8> */
.L_x_18:
[----:B------:R-:W-:Y:S05]  /*0840*/  BSYNC.RECONVERGENT B6 ;  /* 0x0000000000067941 */ /* 0x000fea0003800200 */
.L_x_17:
        /* <DEDUP_REMOVED lines=15> */
.L_x_21:
[----:B------:R-:W-:Y:S05]  /*0940*/  BSYNC.RECONVERGENT B6 ;  /* 0x0000000000067941 */ /* 0x000fea0003800200 */
.L_x_20:
        /* <DEDUP_REMOVED lines=11> */
.L_x_24:
        /* <DEDUP_REMOVED lines=8> */
.L_x_23:
[----:B------:R-:W-:Y:S05]  /*0a80*/  BSYNC.RECONVERGENT B6 ;  /* 0x0000000000067941 */ /* 0x000fea0003800200 */
.L_x_22:
        /* <DEDUP_REMOVED lines=15> */
.L_x_26:
[----:B------:R-:W-:Y:S05]  /*0b80*/  BSYNC.RECONVERGENT B6 ;  /* 0x0000000000067941 */ /* 0x000fea0003800200 */
.L_x_25:
        /* <DEDUP_REMOVED lines=11> */
.L_x_28:
[----:B------:R-:W-:Y:S05]  /*0c40*/  BSYNC.RECONVERGENT B6 ;  /* 0x0000000000067941 */ /* 0x000fea0003800200 */
.L_x_27:
[----:B------:R-:W-:Y:S02]  /*0c50*/  VIADD R19, R19, 0x4 ;  /* 0x0000000413137836 */ /* 0x000fe40000000000 */
[----:B------:R-:W-:-:S03]  /*0c60*/  VIADD R18, R18, 0x4 ;  /* 0x0000000412127836 */ /* 0x000fc60000000000 */
[----:B------:R-:W-:-:S13]  /*0c70*/  ISETP.NE.AND P0, PT, R19, UR45, PT ;  /* 0x0000002d13007c0c */ /* 0x000fda000bf05270 */
[----:B------:R-:W-:Y:S05]  /*0c80*/  @P0 BRA `(.L_x_29) ;  /* 0xfffffff4009c0947 */ /* 0x000fea000383ffff */
[----:B------:R-:W-:Y:S05]  /*0c90*/  BSYNC.RECONVERGENT B7 ;  /* 0x0000000000077941 */ /* 0x000fea0003800200 */
.L_x_7:
[----:B------:R-:W-:-:S07]  /*0ca0*/  IMAD.U32 R19, RZ, RZ, UR45 ;  /* 0x0000002dff137e24 */ /* 0x000fce000f8e00ff */
.L_x_6:
[----:B------:R-:W-:-:S09]  /*0cb0*/  UISETP.NE.AND UP0, UPT, UR44, URZ, UPT ;  /* 0x000000ff2c00728c */ /* 0x000fd2000bf05270 */
[----:B------:R-:W-:Y:S05]  /*0cc0*/  BRA.U !UP0, `(.L_x_5) ;  /* 0x0000000508ec7547 */ /* 0x000fea000b800000 */
        /* <DEDUP_REMOVED lines=13> */
.L_x_31:
[----:B------:R-:W-:Y:S05]  /*0da0*/  BSYNC.RECONVERGENT B6 ;  /* 0x0000000000067941 */ /* 0x000fea0003800200 */
.L_x_30:
[----:B------:R-:W-:Y:S01]  /*0db0*/  ISETP.NE.AND P0, PT, R26, R19, PT ;  /* 0x000000131a00720c */ /* 0x000fe20003f05270 */
        /* <DEDUP_REMOVED lines=13> */
.L_x_33:
[----:B------:R-:W-:Y:S05]  /*0e90*/  BSYNC.RECONVERGENT B6 ;  /* 0x0000000000067941 */ /* 0x000fea0003800200 */
.L_x_32:
        /* <DEDUP_REMOVED lines=11> */
.L_x_35:
[----:B------:R-:W-:Y:S05]  /*0f50*/  BSYNC.RECONVERGENT B6 ;  /* 0x0000000000067941 */ /* 0x000fea0003800200 */
.L_x_34:
[----:B------:R-:W-:-:S09]  /*0f60*/  UISETP.NE.AND UP0, UPT, UR44, 0x1, UPT ;  /* 0x000000012c00788c */ /* 0x000fd2000bf05270 */
[----:B------:R-:W-:Y:S05]  /*0f70*/  BRA.U !UP0, `(.L_x_5) ;  /* 0x0000000508407547 */ /* 0x000fea000b800000 */
        /* <DEDUP_REMOVED lines=11> */
.L_x_37:
[----:B------:R-:W-:Y:S05]  /*1030*/  BSYNC.RECONVERGENT B6 ;  /* 0x0000000000067941 */ /* 0x000fea0003800200 */
.L_x_36:
        /* <DEDUP_REMOVED lines=15> */
.L_x_39:
[----:B------:R-:W-:Y:S05]  /*1130*/  BSYNC.RECONVERGENT B6 ;  /* 0x0000000000067941 */ /* 0x000fea0003800200 */
.L_x_38:
        /* <DEDUP_REMOVED lines=11> */
.L_x_41:
[----:B------:R-:W-:Y:S05]  /*11f0*/  BSYNC.RECONVERGENT B6 ;  /* 0x0000000000067941 */ /* 0x000fea0003800200 */
.L_x_40:
        /* <DEDUP_REMOVED lines=13> */
.L_x_43:
[----:B------:R-:W-:Y:S05]  /*12d0*/  BSYNC.RECONVERGENT B6 ;  /* 0x0000000000067941 */ /* 0x000fea0003800200 */
.L_x_42:
        /* <DEDUP_REMOVED lines=15> */
.L_x_45:
[----:B------:R-:W-:Y:S05]  /*13d0*/  BSYNC.RECONVERGENT B6 ;  /* 0x0000000000067941 */ /* 0x000fea0003800200 */
.L_x_44:
[----:B------:R-:W-:-:S13]  /*13e0*/  ISETP.NE.AND P6, PT, R23, R18, PT ;  /* 0x000000121700720c */ /* 0x000fda0003fc5270 */
[----:B------:R-:W-:Y:S05]  /*13f0*/  @P6 BRA `(.L_x_5) ;  /* 0x0000000000206947 */ /* 0x000fea0003800000 */
[----:B------:R-:W-:Y:S01]  /*1400*/  MOV R0, 0x20 ;  /* 0x0000002000007802 */ /* 0x000fe20000000f00 */
[----:B------:R-:W0:Y:S01]  /*1410*/  LDCU.64 UR4, c[0x4][0x18] ;  /* 0x01000300ff0477ac */ /* 0x000e220008000a00 */
[----:B------:R-:W-:Y:S02]  /*1420*/  CS2R R6, SRZ ;  /* 0x0000000000067805 */ /* 0x000fe4000001ff00 */
[----:B------:R1:W2:Y:S01]  /*1430*/  LDC.64 R2, c[0x4][R0] ;  /* 0x0100000000027b82 */ /* 0x0002a20000000a00 */
[----:B0-----:R-:W-:Y:S02]  /*1440*/  IMAD.U32 R4, RZ, RZ, UR4 ;  /* 0x00000004ff047e24 */ /* 0x001fe4000f8e00ff */
[----:B-1----:R-:W-:-:S07]  /*1450*/  IMAD.U32 R5, RZ, RZ, UR5 ;  /* 0x00000005ff057e24 */ /* 0x002fce000f8e00ff */
[----:B------:R-:W-:-:S07]  /*1460*/  LEPC R20, `(.L_x_5) ;  /* 0x000000001014794e */ /* 0x000fce0000000000 */
[----:B--2---:R-:W-:Y:S05]  /*1470*/  CALL.ABS.NOINC R2 ;  /* 0x0000000002007343 */ /* 0x004fea0003c00000 */
.L_x_5:
[----:B------:R-:W-:Y:S05]  /*1480*/  BSYNC.RECONVERGENT B8 ;  /* 0x0000000000087941 */ /* 0x000fea0003800200 */
.L_x_4:
[----:B------:R-:W-:-:S05]  /*1490*/  VIADD R24, R24, 0x1 ;  /* 0x0000000118187836 */ /* 0x000fca0000000000 */
[----:B------:R-:W-:-:S13]  /*14a0*/  ISETP.NE.AND P0, PT, R24, UR43, PT ;  /* 0x0000002b18007c0c */ /* 0x000fda000bf05270 */
[----:B------:R-:W-:Y:S05]  /*14b0*/  @P0 BRA `(.L_x_46) ;  /* 0xffffffec002c0947 */ /* 0x000fea000383ffff */
[----:B------:R-:W-:Y:S05]  /*14c0*/  EXIT ;  /* 0x000000000000794d */ /* 0x000fea0003800000 */
.L_x_47:
        /* <DEDUP_REMOVED lines=11> */
.L_x_49:


//--------------------- .nv.global.init           --------------------------
	.section	.nv.global.init,"aw",@progbits
.nv.global.init:
	.type		$str$3,@object
	.size		$str$3,($str$1 - $str$3)
$str$3:
        /*0000*/ 	.byte	0x0a, 0x00
	.type		$str$1,@object
	.size		$str$1,($str$2 - $str$1)
$str$1:
        /*0002*/ 	.byte	0x09, 0x00
	.type		$str$2,@object
	.size		$str$2,($str - $str$2)
$str$2:
        /*0004*/ 	.byte	0x25, 0x69, 0x20, 0x00
	.type		$str,@object
	.size		$str,(.L_0 - $str)
$str:
        /*0008*/ 	.byte	0x20, 0x20, 0x20, 0x4d, 0x61, 0x74, 0x72, 0x69, 0x78, 0x20, 0x25, 0x69, 0x3a, 0x0a, 0x00
.L_0:


//--------------------- .nv.shared.reserved.0     --------------------------
	.section	.nv.shared.reserved.0,"aw",@nobits
	.weak		__nv_reservedSMEM_offset_0_alias
	.size		__nv_reservedSMEM_offset_0_alias, 0, 64
	.other		__nv_reservedSMEM_offset_0_alias,@"STO_CUDA_RESERVED_SHARED STV_DEFAULT"
__nv_reservedSMEM_offset_0_alias:
	.zero		0
	.zero		64


//--------------------- .nv.constant0._Z9rotateGPUPi --------------------------
	.section	.nv.constant0._Z9rotateGPUPi,"a",@progbits
	.sectionflags	@""
	.align	4
.nv.constant0._Z9rotateGPUPi:
	.zero		904


//--------------------- .nv.constant0._Z14printMatrixGPUPii --------------------------
	.section	.nv.constant0._Z14printMatrixGPUPii,"a",@progbits
	.sectionflags	@""
	.align	4
.nv.constant0._Z14printMatrixGPUPii:
	.zero		908


//--------------------- SYMBOLS --------------------------

	.type		.nv.reservedSmem.offset0,@object
	.size		.nv.reservedSmem.offset0,0x4
	.type		vprintf,@function
